	.headerflags	@"EF_CUDA_TEXMODE_UNIFIED EF_CUDA_64BIT_ADDRESS EF_CUDA_ACCELERATORS EF_CUDA_SM90 EF_CUDA_VIRTUAL_SM(EF_CUDA_SM90)"
	.elftype	@"ET_EXEC"


//--------------------- .nv.info                  --------------------------
	.section	.nv.info,"",@"SHT_CUDA_INFO"
	.align	4


	//----- nvinfo : EIATTR_REGCOUNT
	.align		4
        /*0000*/ 	.byte	0x04, 0x2f
        /*0002*/ 	.short	(.L_3 - .L_2)
	.align		4
.L_2:
        /*0004*/ 	.word	index@(triton_poi_fused__native_batch_norm_legit_no_training_add_relu_threshold_backward_50)
        /*0008*/ 	.word	0x0000002a


	//----- nvinfo : EIATTR_MIN_STACK_SIZE
	.align		4
.L_3:
        /*000c*/ 	.byte	0x04, 0x12
        /*000e*/ 	.short	(.L_5 - .L_4)
	.align		4
.L_4:
        /*0010*/ 	.word	index@(triton_poi_fused__native_batch_norm_legit_no_training_add_relu_threshold_backward_50)
        /*0014*/ 	.word	0x00000000


	//----- nvinfo : EIATTR_FRAME_SIZE
	.align		4
.L_5:
        /*0018*/ 	.byte	0x04, 0x11
        /*001a*/ 	.short	(.L_7 - .L_6)
	.align		4
.L_6:
        /*001c*/ 	.word	index@(triton_poi_fused__native_batch_norm_legit_no_training_add_relu_threshold_backward_50)
        /*0020*/ 	.word	0x00000000


	//----- nvinfo : EIATTR_MIN_STACK_SIZE
	.align		4
.L_7:
        /*0024*/ 	.byte	0x04, 0x12
        /*0026*/ 	.short	(.L_9 - .L_8)
	.align		4
.L_8:
        /*0028*/ 	.word	index@(triton_poi_fused__native_batch_norm_legit_no_training_add_relu_threshold_backward_50)
        /*002c*/ 	.word	0x00000000
.L_9:


//--------------------- .nv.info.triton_poi_fused__native_batch_norm_legit_no_training_add_relu_threshold_backward_50 --------------------------
	.section	.nv.info.triton_poi_fused__native_batch_norm_legit_no_training_add_relu_threshold_backward_50,"",@"SHT_CUDA_INFO"
	.sectionflags	@""
	.align	4


	//----- nvinfo : EIATTR_CUDA_API_VERSION
	.align		4
        /*0000*/ 	.byte	0x04, 0x37
        /*0002*/ 	.short	(.L_11 - .L_10)
.L_10:
        /*0004*/ 	.word	0x0000007c


	//----- nvinfo : EIATTR_KPARAM_INFO
	.align		4
.L_11:
        /*0008*/ 	.byte	0x04, 0x17
        /*000a*/ 	.short	(.L_13 - .L_12)
.L_12:
        /*000c*/ 	.word	0x00000000
        /*0010*/ 	.short	0x0012
        /*0012*/ 	.short	0x0090
        /*0014*/ 	.byte	0x00, 0xf0, 0x11, 0x00


	//----- nvinfo : EIATTR_KPARAM_INFO
	.align		4
.L_13:
        /*0018*/ 	.byte	0x04, 0x17
        /*001a*/ 	.short	(.L_15 - .L_14)
.L_14:
        /*001c*/ 	.word	0x00000000
        /*0020*/ 	.short	0x0011
        /*0022*/ 	.short	0x0088
        /*0024*/ 	.byte	0x00, 0xf4, 0x21, 0x00


	//----- nvinfo : EIATTR_KPARAM_INFO
	.align		4
.L_15:
        /*0028*/ 	.byte	0x04, 0x17
        /*002a*/ 	.short	(.L_17 - .L_16)
.L_16:
        /*002c*/ 	.word	0x00000000
        /*0030*/ 	.short	0x0010
        /*0032*/ 	.short	0x0080
        /*0034*/ 	.byte	0x00, 0xf4, 0x21, 0x00


	//----- nvinfo : EIATTR_KPARAM_INFO
	.align		4
.L_17:
        /*0038*/ 	.byte	0x04, 0x17
        /*003a*/ 	.short	(.L_19 - .L_18)
.L_18:
        /*003c*/ 	.word	0x00000000
        /*0040*/ 	.short	0x000f
        /*0042*/ 	.short	0x0078
        /*0044*/ 	.byte	0x00, 0xf4, 0x21, 0x00


	//----- nvinfo : EIATTR_KPARAM_INFO
	.align		4
.L_19:
        /*0048*/ 	.byte	0x04, 0x17
        /*004a*/ 	.short	(.L_21 - .L_20)
.L_20:
        /*004c*/ 	.word	0x00000000
        /*0050*/ 	.short	0x000e
        /*0052*/ 	.short	0x0070
        /*0054*/ 	.byte	0x00, 0xf4, 0x21, 0x00


	//----- nvinfo : EIATTR_KPARAM_INFO
	.align		4
.L_21:
        /*0058*/ 	.byte	0x04, 0x17
        /*005a*/ 	.short	(.L_23 - .L_22)
.L_22:
        /*005c*/ 	.word	0x00000000
        /*0060*/ 	.short	0x000d
        /*0062*/ 	.short	0x0068
        /*0064*/ 	.byte	0x00, 0xf4, 0x21, 0x00


	//----- nvinfo : EIATTR_KPARAM_INFO
	.align		4
.L_23:
        /*0068*/ 	.byte	0x04, 0x17
        /*006a*/ 	.short	(.L_25 - .L_24)
.L_24:
        /*006c*/ 	.word	0x00000000
        /*0070*/ 	.short	0x000c
        /*0072*/ 	.short	0x0060
        /*0074*/ 	.byte	0x00, 0xf4, 0x21, 0x00


	//----- nvinfo : EIATTR_KPARAM_INFO
	.align		4
.L_25:
        /*0078*/ 	.byte	0x04, 0x17
        /*007a*/ 	.short	(.L_27 - .L_26)
.L_26:
        /*007c*/ 	.word	0x00000000
        /*0080*/ 	.short	0x000b
        /*0082*/ 	.short	0x0058
        /*0084*/ 	.byte	0x00, 0xf4, 0x21, 0x00


	//----- nvinfo : EIATTR_KPARAM_INFO
	.align		4
.L_27:
        /*0088*/ 	.byte	0x04, 0x17
        /*008a*/ 	.short	(.L_29 - .L_28)
.L_28:
        /*008c*/ 	.word	0x00000000
        /*0090*/ 	.short	0x000a
        /*0092*/ 	.short	0x0050
        /*0094*/ 	.byte	0x00, 0xf4, 0x21, 0x00


	//----- nvinfo : EIATTR_KPARAM_INFO
	.align		4
.L_29:
        /*0098*/ 	.byte	0x04, 0x17
        /*009a*/ 	.short	(.L_31 - .L_30)
.L_30:
        /*009c*/ 	.word	0x00000000
        /*00a0*/ 	.short	0x0009
        /*00a2*/ 	.short	0x0048
        /*00a4*/ 	.byte	0x00, 0xf4, 0x21, 0x00


	//----- nvinfo : EIATTR_KPARAM_INFO
	.align		4
.L_31:
        /*00a8*/ 	.byte	0x04, 0x17
        /*00aa*/ 	.short	(.L_33 - .L_32)
.L_32:
        /*00ac*/ 	.word	0x00000000
        /*00b0*/ 	.short	0x0008
        /*00b2*/ 	.short	0x0040
        /*00b4*/ 	.byte	0x00, 0xf4, 0x21, 0x00


	//----- nvinfo : EIATTR_KPARAM_INFO
	.align		4
.L_33:
        /*00b8*/ 	.byte	0x04, 0x17
        /*00ba*/ 	.short	(.L_35 - .L_34)
.L_34:
        /*00bc*/ 	.word	0x00000000
        /*00c0*/ 	.short	0x0007
        /*00c2*/ 	.short	0x0038
        /*00c4*/ 	.byte	0x00, 0xf4, 0x21, 0x00


	//----- nvinfo : EIATTR_KPARAM_INFO
	.align		4
.L_35:
        /*00c8*/ 	.byte	0x04, 0x17
        /*00ca*/ 	.short	(.L_37 - .L_36)
.L_36:
        /*00cc*/ 	.word	0x00000000
        /*00d0*/ 	.short	0x0006
        /*00d2*/ 	.short	0x0030
        /*00d4*/ 	.byte	0x00, 0xf4, 0x21, 0x00


	//----- nvinfo : EIATTR_KPARAM_INFO
	.align		4
.L_37:
        /*00d8*/ 	.byte	0x04, 0x17
        /*00da*/ 	.short	(.L_39 - .L_38)
.L_38:
        /*00dc*/ 	.word	0x00000000
        /*00e0*/ 	.short	0x0005
        /*00e2*/ 	.short	0x0028
        /*00e4*/ 	.byte	0x00, 0xf4, 0x21, 0x00


	//----- nvinfo : EIATTR_KPARAM_INFO
	.align		4
.L_39:
        /*00e8*/ 	.byte	0x04, 0x17
        /*00ea*/ 	.short	(.L_41 - .L_40)
.L_40:
        /*00ec*/ 	.word	0x00000000
        /*00f0*/ 	.short	0x0004
        /*00f2*/ 	.short	0x0020
        /*00f4*/ 	.byte	0x00, 0xf4, 0x21, 0x00


	//----- nvinfo : EIATTR_KPARAM_INFO
	.align		4
.L_41:
        /*00f8*/ 	.byte	0x04, 0x17
        /*00fa*/ 	.short	(.L_43 - .L_42)
.L_42:
        /*00fc*/ 	.word	0x00000000
        /*0100*/ 	.short	0x0003
        /*0102*/ 	.short	0x0018
        /*0104*/ 	.byte	0x00, 0xf4, 0x21, 0x00


	//----- nvinfo : EIATTR_KPARAM_INFO
	.align		4
.L_43:
        /*0108*/ 	.byte	0x04, 0x17
        /*010a*/ 	.short	(.L_45 - .L_44)
.L_44:
        /*010c*/ 	.word	0x00000000
        /*0110*/ 	.short	0x0002
        /*0112*/ 	.short	0x0010
        /*0114*/ 	.byte	0x00, 0xf4, 0x21, 0x00


	//----- nvinfo : EIATTR_KPARAM_INFO
	.align		4
.L_45:
        /*0118*/ 	.byte	0x04, 0x17
        /*011a*/ 	.short	(.L_47 - .L_46)
.L_46:
        /*011c*/ 	.word	0x00000000
        /*0120*/ 	.short	0x0001
        /*0122*/ 	.short	0x0008
        /*0124*/ 	.byte	0x00, 0xf4, 0x21, 0x00


	//----- nvinfo : EIATTR_KPARAM_INFO
	.align		4
.L_47:
        /*0128*/ 	.byte	0x04, 0x17
        /*012a*/ 	.short	(.L_49 - .L_48)
.L_48:
        /*012c*/ 	.word	0x00000000
        /*0130*/ 	.short	0x0000
        /*0132*/ 	.short	0x0000
        /*0134*/ 	.byte	0x00, 0xf4, 0x21, 0x00


	//----- nvinfo : EIATTR_SPARSE_MMA_MASK
	.align		4
.L_49:
        /*0138*/ 	.byte	0x03, 0x50
        /*013a*/ 	.short	0x0000


	//----- nvinfo : EIATTR_MAXREG_COUNT
	.align		4
        /*013c*/ 	.byte	0x03, 0x1b
        /*013e*/ 	.short	0x00ff


	//----- nvinfo : EIATTR_EXIT_INSTR_OFFSETS
	.align		4
        /*0140*/ 	.byte	0x04, 0x1c
        /*0142*/ 	.short	(.L_51 - .L_50)


	//   ....[0]....
.L_50:
        /*0144*/ 	.word	0x00000c30


	//   ....[1]....
        /*0148*/ 	.word	0x00000c50


	//----- nvinfo : EIATTR_REQNTID
	.align		4
.L_51:
        /*014c*/ 	.byte	0x04, 0x10
        /*014e*/ 	.short	(.L_53 - .L_52)
.L_52:
        /*0150*/ 	.word	0x00000080
        /*0154*/ 	.word	0x00000001
        /*0158*/ 	.word	0x00000001


	//----- nvinfo : EIATTR_CBANK_PARAM_SIZE
	.align		4
.L_53:
        /*015c*/ 	.byte	0x03, 0x19
        /*015e*/ 	.short	0x0094


	//----- nvinfo : EIATTR_PARAM_CBANK
	.align		4
        /*0160*/ 	.byte	0x04, 0x0a
        /*0162*/ 	.short	(.L_55 - .L_54)
	.align		4
.L_54:
        /*0164*/ 	.word	index@(.nv.constant0.triton_poi_fused__native_batch_norm_legit_no_training_add_relu_threshold_backward_50)
        /*0168*/ 	.short	0x0210
        /*016a*/ 	.short	0x0094


	//----- nvinfo : EIATTR_SW_WAR
	.align		4
.L_55:
        /*016c*/ 	.byte	0x04, 0x36
        /*016e*/ 	.short	(.L_57 - .L_56)
.L_56:
        /*0170*/ 	.word	0x00000008
.L_57:


//--------------------- .nv.callgraph             --------------------------
	.section	.nv.callgraph,"",@"SHT_CUDA_CALLGRAPH"
	.align	4
	.sectionentsize	8
	.align		4
        /*0000*/ 	.word	0x00000000
	.align		4
        /*0004*/ 	.word	0xffffffff
	.align		4
        /*0008*/ 	.word	0x00000000
	.align		4
        /*000c*/ 	.word	0xfffffffe
	.align		4
        /*0010*/ 	.word	0x00000000
	.align		4
        /*0014*/ 	.word	0xfffffffd
	.align		4
        /*0018*/ 	.word	0x00000000
	.align		4
        /*001c*/ 	.word	0xfffffffc


//--------------------- .nv.constant4             --------------------------
	.section	.nv.constant4,"a",@progbits
	.align	8
	.align		8
.nv.constant4:
        /*0000*/ 	.dword	_$_str
	.align		8
        /*0008*/ 	.dword	_$_str_$_2


//--------------------- .text.triton_poi_fused__native_batch_norm_legit_no_training_add_relu_threshold_backward_50 --------------------------
	.section	.text.triton_poi_fused__native_batch_norm_legit_no_training_add_relu_threshold_backward_50,"ax",@progbits
	.align	128
        .global         triton_poi_fused__native_batch_norm_legit_no_training_add_relu_threshold_backward_50
        .type           triton_poi_fused__native_batch_norm_legit_no_training_add_relu_threshold_backward_50,@function
        .size           triton_poi_fused__native_batch_norm_legit_no_training_add_relu_threshold_backward_50,(.L_x_1 - triton_poi_fused__native_batch_norm_legit_no_training_add_relu_threshold_backward_50)
        .other          triton_poi_fused__native_batch_norm_legit_no_training_add_relu_threshold_backward_50,@"STO_CUDA_ENTRY STV_DEFAULT"
triton_poi_fused__native_batch_norm_legit_no_training_add_relu_threshold_backward_50:
.text.triton_poi_fused__native_batch_norm_legit_no_training_add_relu_threshold_backward_50:
[----:B------:R-:W0:Y:S01]  /*0000*/  LDC R1, c[0x0][0x28] ;  /* 0x00000a00ff017b82 */ /* 0x000e220000000800 */
[----:B------:R-:W1:Y:S07]  /*0010*/  S2R R0, SR_TID.X ;  /* 0x0000000000007919 */ /* 0x000e6e0000002100 */
[----:B------:R-:W2:Y:S01]  /*0020*/  LDC.64 R12, c[0x0][0x250] ;  /* 0x00009400ff0c7b82 */ /* 0x000ea20000000a00 */
[----:B------:R-:W-:Y:S01]  /*0030*/  CS2R R14, SRZ ;  /* 0x00000000000e7805 */ /* 0x000fe2000001ff00 */
[----:B------:R-:W-:Y:S01]  /*0040*/  ULDC.64 UR4, c[0x0][0x208] ;  /* 0x0000820000047ab9 */ /* 0x000fe20000000a00 */
[----:B------:R-:W3:Y:S01]  /*0050*/  S2R R3, SR_CTAID.X ;  /* 0x0000000000037919 */ /* 0x000ee20000002500 */
[----:B------:R-:W-:-:S02]  /*0060*/  CS2R R24, SRZ ;  /* 0x0000000000187805 */ /* 0x000fc4000001ff00 */
[----:B------:R-:W-:Y:S01]  /*0070*/  CS2R R26, SRZ ;  /* 0x00000000001a7805 */ /* 0x000fe2000001ff00 */
[----:B------:R-:W-:Y:S01]  /*0080*/  HFMA2.MMA R29, -RZ, RZ, 0, 0 ;  /* 0x00000000ff1d7435 */ /* 0x000fe200000001ff */
[----:B------:R-:W4:Y:S08]  /*0090*/  LDC.64 R10, c[0x0][0x268] ;  /* 0x00009a00ff0a7b82 */ /* 0x000f300000000a00 */
[----:B------:R-:W5:Y:S01]  /*00a0*/  LDC.64 R18, c[0x0][0x270] ;  /* 0x00009c00ff127b82 */ /* 0x000f620000000a00 */
[----:B------:R-:W-:Y:S01]  /*00b0*/  HFMA2.MMA R33, -RZ, RZ, 0, 0 ;  /* 0x00000000ff217435 */ /* 0x000fe200000001ff */
[----:B------:R-:W-:-:S02]  /*00c0*/  MOV R34, RZ ;  /* 0x000000ff00227202 */ /* 0x000fc40000000f00 */
[----:B------:R-:W-:Y:S01]  /*00d0*/  CS2R R20, SRZ ;  /* 0x0000000000147805 */ /* 0x000fe2000001ff00 */
[----:B------:R-:W-:-:S03]  /*00e0*/  ULDC.64 UR6, c[0x0][0x298] ;  /* 0x0000a60000067ab9 */ /* 0x000fc60000000a00 */
[----:B------:R-:W2:Y:S01]  /*00f0*/  LDC.64 R8, c[0x0][0x220] ;  /* 0x00008800ff087b82 */ /* 0x000ea20000000a00 */
[----:B-1----:R-:W-:-:S07]  /*0100*/  SHF.L.U32 R0, R0, 0x1, RZ ;  /* 0x0000000100007819 */ /* 0x002fce00000006ff */
[----:B------:R-:W1:Y:S01]  /*0110*/  LDC.64 R16, c[0x0][0x248] ;  /* 0x00009200ff107b82 */ /* 0x000e620000000a00 */
[----:B---3--:R-:W-:Y:S02]  /*0120*/  SHF.R.S32.HI R5, RZ, 0x17, R3 ;  /* 0x00000017ff057819 */ /* 0x008fe40000011403 */
[----:B------:R-:W-:Y:S02]  /*0130*/  LOP3.LUT R0, R0, 0xfe, RZ, 0xc0, !PT ;  /* 0x000000fe00007812 */ /* 0x000fe400078ec0ff */
[----:B------:R-:W-:-:S03]  /*0140*/  SGXT R5, R5, 0x1 ;  /* 0x000000010505781a */ /* 0x000fc60000000200 */
[----:B------:R-:W3:Y:S01]  /*0150*/  LDC.64 R22, c[0x0][0x280] ;  /* 0x0000a000ff167b82 */ /* 0x000ee20000000a00 */
[----:B------:R-:W-:-:S04]  /*0160*/  LEA R0, R3, R0, 0x8 ;  /* 0x0000000003007211 */ /* 0x000fc800078e40ff */
[----:B------:R-:W-:Y:S02]  /*0170*/  LEA.HI R5, R5, R0, RZ, 0x2 ;  /* 0x0000000005057211 */ /* 0x000fe400078f10ff */
[----:B------:R-:W-:Y:S01]  /*0180*/  ISETP.GE.AND P0, PT, R0, 0x200, PT ;  /* 0x000002000000780c */ /* 0x000fe20003f06270 */
[----:B------:R-:W1:Y:S01]  /*0190*/  LDC.64 R2, c[0x0][0x228] ;  /* 0x00008a00ff027b82 */ /* 0x000e620000000a00 */
[--C-:B------:R-:W-:Y:S02]  /*01a0*/  SHF.R.S32.HI R30, RZ, 0x2, R5.reuse ;  /* 0x00000002ff1e7819 */ /* 0x100fe40000011405 */
[----:B------:R-:W-:-:S04]  /*01b0*/  SHF.R.S32.HI R5, RZ, 0x1f, R5 ;  /* 0x0000001fff057819 */ /* 0x000fc80000011405 */
[----:B------:R-:W-:Y:S01]  /*01c0*/  LEA.HI R5, R5, R30, RZ, 0x5 ;  /* 0x0000001e05057211 */ /* 0x000fe200078f28ff */
[----:B------:R-:W3:Y:S03]  /*01d0*/  LDC.64 R6, c[0x0][0x230] ;  /* 0x00008c00ff067b82 */ /* 0x000ee60000000a00 */
[----:B------:R-:W-:-:S04]  /*01e0*/  LOP3.LUT R5, R5, 0xffffffe0, RZ, 0xc0, !PT ;  /* 0xffffffe005057812 */ /* 0x000fc800078ec0ff */
[----:B------:R-:W-:Y:S01]  /*01f0*/  IADD3 R30, R30, -R5, RZ ;  /* 0x800000051e1e7210 */ /* 0x000fe20007ffe0ff */
[----:B------:R-:W3:Y:S04]  /*0200*/  LDC.64 R38, c[0x0][0x238] ;  /* 0x00008e00ff267b82 */ /* 0x000ee80000000a00 */
[----:B01----:R-:W-:-:S04]  /*0210*/  IMAD.WIDE R2, R30, 0x4, R2 ;  /* 0x000000041e027825 */ /* 0x003fc800078e0202 */
[----:B------:R-:W0:Y:S01]  /*0220*/  LDC.64 R4, c[0x0][0x278] ;  /* 0x00009e00ff047b82 */ /* 0x000e220000000a00 */
[----:B------:R-:W3:Y:S01]  /*0230*/  @!P0 LDG.E.EL R15, desc[UR4][R2.64] ;  /* 0x00000004020f8981 */ /* 0x000ee2000c2e1900 */
[----:B--2---:R-:W-:-:S03]  /*0240*/  IMAD.WIDE R12, R30, 0x4, R12 ;  /* 0x000000041e0c7825 */ /* 0x004fc600078e020c */
[----:B------:R1:W2:Y:S03]  /*0250*/  @!P0 LDG.E.EL R25, desc[UR4][R2.64] ;  /* 0x0000000402198981 */ /* 0x0002a6000c2e1900 */
[----:B------:R-:W1:Y:S01]  /*0260*/  LDC.64 R36, c[0x0][0x258] ;  /* 0x00009600ff247b82 */ /* 0x000e620000000a00 */
[----:B------:R-:W2:Y:S01]  /*0270*/  @!P0 LDG.E.EL R26, desc[UR4][R12.64] ;  /* 0x000000040c1a8981 */ /* 0x000ea2000c2e1900 */
[----:B0-----:R-:W-:-:S05]  /*0280*/  IMAD.WIDE R4, R30, 0x4, R4 ;  /* 0x000000041e047825 */ /* 0x001fca00078e0204 */
[----:B------:R-:W2:Y:S04]  /*0290*/  @!P0 LDG.E.EL R29, desc[UR4][R4.64] ;  /* 0x00000004041d8981 */ /* 0x000ea8000c2e1900 */
[----:B------:R0:W2:Y:S01]  /*02a0*/  @!P0 LDG.E.EL R27, desc[UR4][R4.64] ;  /* 0x00000004041b8981 */ /* 0x0000a2000c2e1900 */
[----:B----4-:R-:W-:-:S04]  /*02b0*/  IMAD.WIDE R10, R0, 0x4, R10 ;  /* 0x00000004000a7825 */ /* 0x010fc800078e020a */
[C---:B-----5:R-:W-:Y:S01]  /*02c0*/  IMAD.WIDE R18, R30.reuse, 0x4, R18 ;  /* 0x000000041e127825 */ /* 0x060fe200078e0212 */
[----:B------:R-:W4:Y:S04]  /*02d0*/  @!P0 LDG.E.64 R20, desc[UR4][R10.64] ;  /* 0x000000040a148981 */ /* 0x000f28000c1e1b00 */
[----:B------:R-:W4:Y:S04]  /*02e0*/  @!P0 LDG.E.EL R34, desc[UR4][R18.64] ;  /* 0x0000000412228981 */ /* 0x000f28000c2e1900 */
[----:B------:R5:W4:Y:S01]  /*02f0*/  @!P0 LDG.E.EL R33, desc[UR4][R18.64] ;  /* 0x0000000412218981 */ /* 0x000b22000c2e1900 */
[----:B-1----:R-:W-:Y:S01]  /*0300*/  CS2R R2, SRZ ;  /* 0x0000000000027805 */ /* 0x002fe2000001ff00 */
[----:B------:R-:W-:Y:S01]  /*0310*/  IMAD.WIDE R8, R30, 0x4, R8 ;  /* 0x000000041e087825 */ /* 0x000fe200078e0208 */
[----:B0-----:R-:W-:-:S03]  /*0320*/  CS2R R4, SRZ ;  /* 0x0000000000047805 */ /* 0x001fc6000001ff00 */
[C---:B------:R-:W-:Y:S01]  /*0330*/  IMAD.WIDE R16, R30.reuse, 0x4, R16 ;  /* 0x000000041e107825 */ /* 0x040fe200078e0210 */
[----:B------:R-:W4:Y:S01]  /*0340*/  @!P0 LDG.E.EL R2, desc[UR4][R8.64] ;  /* 0x0000000408028981 */ /* 0x000f22000c2e1900 */
[----:B-----5:R-:W0:Y:S03]  /*0350*/  LDC.64 R18, c[0x0][0x260] ;  /* 0x00009800ff127b82 */ /* 0x020e260000000a00 */
[----:B------:R1:W5:Y:S01]  /*0360*/  @!P0 LDG.E.EL R3, desc[UR4][R8.64] ;  /* 0x0000000408038981 */ /* 0x000362000c2e1900 */
[----:B---3--:R-:W-:Y:S01]  /*0370*/  IMAD.WIDE R22, R30, 0x4, R22 ;  /* 0x000000041e167825 */ /* 0x008fe200078e0216 */
[----:B------:R-:W-:-:S03]  /*0380*/  CS2R R10, SRZ ;  /* 0x00000000000a7805 */ /* 0x000fc6000001ff00 */
[C---:B------:R-:W-:Y:S01]  /*0390*/  IMAD.WIDE R6, R30.reuse, 0x4, R6 ;  /* 0x000000041e067825 */ /* 0x040fe200078e0206 */
[----:B------:R-:W3:Y:S01]  /*03a0*/  @!P0 LDG.E.EL R24, desc[UR4][R22.64] ;  /* 0x0000000416188981 */ /* 0x000ee2000c2e1900 */
[----:B-1----:R-:W-:Y:S02]  /*03b0*/  CS2R R8, SRZ ;  /* 0x0000000000087805 */ /* 0x002fe4000001ff00 */
[C---:B------:R-:W-:Y:S01]  /*03c0*/  IMAD.WIDE R38, R30.reuse, 0x4, R38 ;  /* 0x000000041e267825 */ /* 0x040fe200078e0226 */
[----:B------:R1:W3:Y:S04]  /*03d0*/  @!P0 LDG.E.EL R10, desc[UR4][R12.64] ;  /* 0x000000040c0a8981 */ /* 0x0002e8000c2e1900 */
[----:B------:R-:W3:Y:S04]  /*03e0*/  @!P0 LDG.E.EL R8, desc[UR4][R16.64] ;  /* 0x0000000410088981 */ /* 0x000ee8000c2e1900 */
[----:B------:R0:W3:Y:S01]  /*03f0*/  @!P0 LDG.E.EL R9, desc[UR4][R16.64] ;  /* 0x0000000410098981 */ /* 0x0000e2000c2e1900 */
[----:B------:R-:W-:-:S04]  /*0400*/  IMAD.WIDE R36, R30, 0x4, R36 ;  /* 0x000000041e247825 */ /* 0x000fc800078e0224 */
[C---:B0-----:R-:W-:Y:S01]  /*0410*/  IMAD.WIDE R18, R30.reuse, 0x4, R18 ;  /* 0x000000041e127825 */ /* 0x041fe200078e0212 */
[----:B-1----:R-:W-:Y:S01]  /*0420*/  CS2R R12, SRZ ;  /* 0x00000000000c7805 */ /* 0x002fe2000001ff00 */
[----:B------:R-:W3:Y:S01]  /*0430*/  @!P0 LDG.E.EL R4, desc[UR4][R6.64] ;  /* 0x0000000406048981 */ /* 0x000ee2000c2e1900 */
[----:B------:R-:W0:Y:S03]  /*0440*/  LDC.64 R16, c[0x0][0x288] ;  /* 0x0000a200ff107b82 */ /* 0x000e260000000a00 */
[----:B------:R-:W3:Y:S04]  /*0450*/  @!P0 LDG.E.EL R14, desc[UR4][R18.64] ;  /* 0x00000004120e8981 */ /* 0x000ee8000c2e1900 */
[----:B------:R1:W3:Y:S04]  /*0460*/  @!P0 LDG.E.EL R13, desc[UR4][R18.64] ;  /* 0x00000004120d8981 */ /* 0x0002e8000c2e1900 */
[----:B------:R0:W3:Y:S04]  /*0470*/  @!P0 LDG.E.EL R5, desc[UR4][R6.64] ;  /* 0x0000000406058981 */ /* 0x0000e8000c2e1900 */
[----:B------:R-:W3:Y:S01]  /*0480*/  @!P0 LDG.E.EL R12, desc[UR4][R36.64] ;  /* 0x00000004240c8981 */ /* 0x000ee2000c2e1900 */
[----:B-1----:R-:W1:Y:S03]  /*0490*/  LDC.64 R18, c[0x0][0x218] ;  /* 0x00008600ff127b82 */ /* 0x002e660000000a00 */
[----:B------:R-:W3:Y:S01]  /*04a0*/  @!P0 LDG.E.EL R11, desc[UR4][R36.64] ;  /* 0x00000004240b8981 */ /* 0x000ee2000c2e1900 */
[----:B0-----:R-:W-:-:S04]  /*04b0*/  IMAD.WIDE R16, R30, 0x4, R16 ;  /* 0x000000041e107825 */ /* 0x001fc800078e0210 */
[----:B-1----:R-:W-:Y:S01]  /*04c0*/  IMAD.WIDE R18, R0, 0x4, R18 ;  /* 0x0000000400127825 */ /* 0x002fe200078e0212 */
[----:B------:R-:W-:-:S06]  /*04d0*/  CS2R R6, SRZ ;  /* 0x0000000000067805 */ /* 0x000fcc000001ff00 */
[----:B------:R-:W3:Y:S04]  /*04e0*/  @!P0 LDG.E.EL R7, desc[UR4][R38.64] ;  /* 0x0000000426078981 */ /* 0x000ee8000c2e1900 */
[----:B------:R-:W3:Y:S01]  /*04f0*/  @!P0 LDG.E.EL R6, desc[UR4][R38.64] ;  /* 0x0000000426068981 */ /* 0x000ee2000c2e1900 */
[----:B------:R-:W-:Y:S01]  /*0500*/  FADD R28, R15, 9.9999997473787516356e-06 ;  /* 0x3727c5ac0f1c7421 */ /* 0x000fe20000000000 */
[----:B------:R-:W-:-:S05]  /*0510*/  MOV R15, RZ ;  /* 0x000000ff000f7202 */ /* 0x000fca0000000f00 */
[----:B------:R-:W0:Y:S01]  /*0520*/  MUFU.SQRT R28, R28 ;  /* 0x0000001c001c7308 */ /* 0x000e220000002000 */
[----:B--2---:R-:W-:Y:S01]  /*0530*/  FADD R31, R25, 9.9999997473787516356e-06 ;  /* 0x3727c5ac191f7421 */ /* 0x004fe20000000000 */
[----:B------:R-:W-:Y:S01]  /*0540*/  FADD R30, R26, 9.9999997473787516356e-06 ;  /* 0x3727c5ac1a1e7421 */ /* 0x000fe20000000000 */
[----:B------:R1:W2:Y:S05]  /*0550*/  @!P0 LDG.E.EL R15, desc[UR4][R22.64] ;  /* 0x00000004160f8981 */ /* 0x0002aa000c2e1900 */
[----:B------:R-:W0:Y:S08]  /*0560*/  MUFU.SQRT R30, R30 ;  /* 0x0000001e001e7308 */ /* 0x000e300000002000 */
[----:B-1----:R-:W1:Y:S01]  /*0570*/  MUFU.SQRT R22, R31 ;  /* 0x0000001f00167308 */ /* 0x002e620000002000 */
[C---:B0-----:R-:W-:Y:S01]  /*0580*/  FSETP.GT.AND P4, PT, R28.reuse, 8.50705917302346158658e+37, PT ;  /* 0x7e8000001c00780b */ /* 0x041fe20003f84000 */
[----:B------:R-:W-:Y:S01]  /*0590*/  FADD R29, R29, 9.9999997473787516356e-06 ;  /* 0x3727c5ac1d1d7421 */ /* 0x000fe20000000000 */
[----:B------:R-:W-:Y:S01]  /*05a0*/  FSETP.GEU.AND P6, PT, R28, 1.175494350822287508e-38, PT ;  /* 0x008000001c00780b */ /* 0x000fe20003fce000 */
[----:B------:R-:W-:Y:S01]  /*05b0*/  FADD R35, R27, 9.9999997473787516356e-06 ;  /* 0x3727c5ac1b237421 */ /* 0x000fe20000000000 */
[----:B------:R-:W-:-:S03]  /*05c0*/  HFMA2.MMA R27, -RZ, RZ, 1.625, 0 ;  /* 0x3e800000ff1b7435 */ /* 0x000fc600000001ff */
[----:B------:R-:W0:Y:S01]  /*05d0*/  MUFU.SQRT R31, R29 ;  /* 0x0000001d001f7308 */ /* 0x000e220000002000 */
[----:B------:R-:W-:Y:S02]  /*05e0*/  FSETP.GT.AND P3, PT, R30, 8.50705917302346158658e+37, PT ;  /* 0x7e8000001e00780b */ /* 0x000fe40003f64000 */
[----:B-1----:R-:W-:-:S05]  /*05f0*/  FSETP.GT.AND P1, PT, R22, 8.50705917302346158658e+37, PT ;  /* 0x7e8000001600780b */ /* 0x002fca0003f24000 */
[----:B------:R-:W1:Y:S01]  /*0600*/  MUFU.SQRT R35, R35 ;  /* 0x0000002300237308 */ /* 0x000e620000002000 */
[----:B------:R-:W-:Y:S01]  /*0610*/  @P4 FMUL R28, R28, 0.25 ;  /* 0x3e8000001c1c4820 */ /* 0x000fe20000400000 */
[----:B------:R-:W-:Y:S02]  /*0620*/  FSETP.GEU.AND P2, PT, R22, 1.175494350822287508e-38, PT ;  /* 0x008000001600780b */ /* 0x000fe40003f4e000 */
[----:B------:R-:W-:Y:S01]  /*0630*/  FSEL R23, R27, 1, P4 ;  /* 0x3f8000001b177808 */ /* 0x000fe20002000000 */
[----:B------:R-:W-:Y:S01]  /*0640*/  @!P6 FMUL R28, R28, 16777216 ;  /* 0x4b8000001c1ce820 */ /* 0x000fe20000400000 */
[----:B------:R-:W-:Y:S01]  /*0650*/  FSETP.GEU.AND P4, PT, R30, 1.175494350822287508e-38, PT ;  /* 0x008000001e00780b */ /* 0x000fe20003f8e000 */
[----:B------:R-:W-:Y:S01]  /*0660*/  HFMA2.MMA R25, -RZ, RZ, 0, 0 ;  /* 0x00000000ff197435 */ /* 0x000fe200000001ff */
[----:B------:R-:W-:Y:S02]  /*0670*/  MOV R26, RZ ;  /* 0x000000ff001a7202 */ /* 0x000fe40000000f00 */
[----:B0-----:R-:W-:Y:S01]  /*0680*/  FSETP.GT.AND P5, PT, R31, 8.50705917302346158658e+37, PT ;  /* 0x7e8000001f00780b */ /* 0x001fe20003fa4000 */
[----:B------:R-:W0:Y:S01]  /*0690*/  MUFU.RCP R28, R28 ;  /* 0x0000001c001c7308 */ /* 0x000e220000001000 */
[----:B------:R-:W-:Y:S01]  /*06a0*/  FSEL R29, R27, 1, P1 ;  /* 0x3f8000001b1d7808 */ /* 0x000fe20000800000 */
[----:B------:R-:W-:Y:S01]  /*06b0*/  @P1 FMUL R22, R22, 0.25 ;  /* 0x3e80000016161820 */ /* 0x000fe20000400000 */
[----:B------:R-:W-:Y:S01]  /*06c0*/  @!P6 FMUL R23, R23, 16777216 ;  /* 0x4b8000001717e820 */ /* 0x000fe20000400000 */
[----:B-1----:R-:W-:Y:S01]  /*06d0*/  FSETP.GT.AND P1, PT, R35, 8.50705917302346158658e+37, PT ;  /* 0x7e8000002300780b */ /* 0x002fe20003f24000 */
[----:B------:R-:W-:Y:S01]  /*06e0*/  @P3 FMUL R30, R30, 0.25 ;  /* 0x3e8000001e1e3820 */ /* 0x000fe20000400000 */
[----:B------:R-:W-:Y:S01]  /*06f0*/  FSETP.GEU.AND P6, PT, R31, 1.175494350822287508e-38, PT ;  /* 0x008000001f00780b */ /* 0x000fe20003fce000 */
[----:B------:R-:W2:Y:S01]  /*0700*/  @!P0 LDG.E.EL R25, desc[UR4][R16.64] ;  /* 0x0000000410198981 */ /* 0x000ea2000c2e1900 */
[----:B------:R-:W-:Y:S01]  /*0710*/  @!P2 FMUL R22, R22, 16777216 ;  /* 0x4b8000001616a820 */ /* 0x000fe20000400000 */
[----:B------:R-:W-:Y:S01]  /*0720*/  @!P2 FMUL R29, R29, 16777216 ;  /* 0x4b8000001d1da820 */ /* 0x000fe20000400000 */
[----:B------:R-:W-:Y:S01]  /*0730*/  FSETP.GEU.AND P2, PT, R35, 1.175494350822287508e-38, PT ;  /* 0x008000002300780b */ /* 0x000fe20003f4e000 */
[----:B------:R1:W5:Y:S01]  /*0740*/  @!P0 LDG.E.EL R26, desc[UR4][R16.64] ;  /* 0x00000004101a8981 */ /* 0x000362000c2e1900 */
[----:B------:R-:W-:Y:S01]  /*0750*/  @!P4 FMUL R30, R30, 16777216 ;  /* 0x4b8000001e1ec820 */ /* 0x000fe20000400000 */
[----:B------:R-:W-:Y:S01]  /*0760*/  @P5 FMUL R31, R31, 0.25 ;  /* 0x3e8000001f1f5820 */ /* 0x000fe20000400000 */
[----:B-1----:R-:W-:-:S04]  /*0770*/  CS2R R16, SRZ ;  /* 0x0000000000107805 */ /* 0x002fc8000001ff00 */
[----:B------:R-:W-:Y:S01]  /*0780*/  MUFU.RCP R30, R30 ;  /* 0x0000001e001e7308 */ /* 0x000fe20000001000 */
[----:B0-----:R-:W-:Y:S01]  /*0790*/  FMUL R28, R28, R23 ;  /* 0x000000171c1c7220 */ /* 0x001fe20000400000 */
[----:B------:R-:W-:Y:S01]  /*07a0*/  @P1 FMUL R35, R35, 0.25 ;  /* 0x3e80000023231820 */ /* 0x000fe20000400000 */
[----:B------:R0:W5:Y:S01]  /*07b0*/  @!P0 LDG.E.64 R16, desc[UR4][R18.64] ;  /* 0x0000000412108981 */ /* 0x000162000c1e1b00 */
[----:B------:R-:W-:Y:S02]  /*07c0*/  @!P6 FMUL R31, R31, 16777216 ;  /* 0x4b8000001f1fe820 */ /* 0x000fe40000400000 */
[----:B------:R-:W-:Y:S02]  /*07d0*/  @!P2 FMUL R35, R35, 16777216 ;  /* 0x4b8000002323a820 */ /* 0x000fe40000400000 */
[----:B0-----:R0:W1:Y:S01]  /*07e0*/  MUFU.RCP R18, R22 ;  /* 0x0000001600127308 */ /* 0x0010620000001000 */
[----:B------:R-:W-:Y:S01]  /*07f0*/  FSEL R19, R27, 1, P3 ;  /* 0x3f8000001b137808 */ /* 0x000fe20001800000 */
[----:B0-----:R-:W0:Y:S06]  /*0800*/  LDC.64 R22, c[0x0][0x240] ;  /* 0x00009000ff167b82 */ /* 0x001e2c0000000a00 */
[----:B------:R-:W4:Y:S01]  /*0810*/  MUFU.RCP R31, R31 ;  /* 0x0000001f001f7308 */ /* 0x000f220000001000 */
[----:B------:R-:W-:-:S07]  /*0820*/  @!P4 FMUL R19, R19, 16777216 ;  /* 0x4b8000001313c820 */ /* 0x000fce0000400000 */
[----:B------:R-:W4:Y:S01]  /*0830*/  MUFU.RCP R32, R35 ;  /* 0x0000002300207308 */ /* 0x000f220000001000 */
[----:B-1----:R-:W-:Y:S01]  /*0840*/  FMUL R29, R18, R29 ;  /* 0x0000001d121d7220 */ /* 0x002fe20000400000 */
[----:B------:R-:W-:Y:S01]  /*0850*/  FMUL R30, R30, R19 ;  /* 0x000000131e1e7220 */ /* 0x000fe20000400000 */
[C---:B------:R-:W-:Y:S02]  /*0860*/  FSEL R18, R27.reuse, 1, P5 ;  /* 0x3f8000001b127808 */ /* 0x040fe40002800000 */
[----:B------:R-:W-:-:S03]  /*0870*/  FSEL R19, R27, 1, P1 ;  /* 0x3f8000001b137808 */ /* 0x000fc60000800000 */
[----:B------:R-:W-:Y:S02]  /*0880*/  @!P6 FMUL R18, R18, 16777216 ;  /* 0x4b8000001212e820 */ /* 0x000fe40000400000 */
[----:B------:R-:W-:Y:S02]  /*0890*/  @!P2 FMUL R19, R19, 16777216 ;  /* 0x4b8000001313a820 */ /* 0x000fe40000400000 */
[----:B----4-:R-:W-:Y:S02]  /*08a0*/  FMUL R31, R31, R18 ;  /* 0x000000121f1f7220 */ /* 0x010fe40000400000 */
[----:B------:R-:W-:Y:S01]  /*08b0*/  FMUL R32, R32, R19 ;  /* 0x0000001320207220 */ /* 0x000fe20000400000 */
[----:B------:R-:W-:Y:S01]  /*08c0*/  CS2R R18, SRZ ;  /* 0x0000000000127805 */ /* 0x000fe2000001ff00 */
[----:B0-----:R-:W-:-:S05]  /*08d0*/  IMAD.WIDE R22, R0, 0x4, R22 ;  /* 0x0000000400167825 */ /* 0x001fca00078e0216 */
[----:B------:R0:W4:Y:S02]  /*08e0*/  @!P0 LDG.E.64 R18, desc[UR4][R22.64] ;  /* 0x0000000416128981 */ /* 0x000124000c1e1b00 */
[----:B0-----:R-:W0:Y:S01]  /*08f0*/  LDC.64 R22, c[0x0][0x290] ;  /* 0x0000a400ff167b82 */ /* 0x001e220000000a00 */
[----:B------:R-:W-:Y:S01]  /*0900*/  FADD R34, -R34, R20 ;  /* 0x0000001422227221 */ /* 0x000fe20000000100 */
[----:B------:R-:W-:Y:S01]  /*0910*/  FADD R33, -R33, R21 ;  /* 0x0000001521217221 */ /* 0x000fe20000000100 */
[----:B------:R-:W-:Y:S01]  /*0920*/  CS2R R20, SRZ ;  /* 0x0000000000147805 */ /* 0x000fe2000001ff00 */
[----:B0-----:R-:W-:-:S05]  /*0930*/  IMAD.WIDE R22, R0, 0x4, R22 ;  /* 0x0000000400167825 */ /* 0x001fca00078e0216 */
[----:B------:R-:W4:Y:S01]  /*0940*/  @!P0 LDG.E.64 R20, desc[UR4][R22.64] ;  /* 0x0000000416148981 */ /* 0x000f22000c1e1b00 */
[----:B---3--:R-:W-:-:S04]  /*0950*/  FADD R10, R10, 9.9999997473787516356e-06 ;  /* 0x3727c5ac0a0a7421 */ /* 0x008fc80000000000 */
[----:B------:R-:W0:Y:S02]  /*0960*/  MUFU.SQRT R35, R10 ;  /* 0x0000000a00237308 */ /* 0x000e240000002000 */
[C---:B0-----:R-:W-:Y:S02]  /*0970*/  FSETP.GT.AND P1, PT, R35.reuse, 8.50705917302346158658e+37, PT ;  /* 0x7e8000002300780b */ /* 0x041fe40003f24000 */
[----:B------:R-:W-:-:S11]  /*0980*/  FSETP.GEU.AND P2, PT, R35, 1.175494350822287508e-38, PT ;  /* 0x008000002300780b */ /* 0x000fd60003f4e000 */
[----:B------:R-:W-:-:S04]  /*0990*/  @P1 FMUL R35, R35, 0.25 ;  /* 0x3e80000023231820 */ /* 0x000fc80000400000 */
[----:B------:R-:W-:-:S06]  /*09a0*/  @!P2 FMUL R35, R35, 16777216 ;  /* 0x4b8000002323a820 */ /* 0x000fcc0000400000 */
[----:B------:R-:W0:Y:S01]  /*09b0*/  MUFU.RCP R35, R35 ;  /* 0x0000002300237308 */ /* 0x000e220000001000 */
[----:B------:R-:W-:-:S05]  /*09c0*/  FSEL R36, R27, 1, P1 ;  /* 0x3f8000001b247808 */ /* 0x000fca0000800000 */
[----:B------:R-:W-:Y:S01]  /*09d0*/  @!P2 FMUL R36, R36, 16777216 ;  /* 0x4b8000002424a820 */ /* 0x000fe20000400000 */
[----:B------:R-:W-:-:S03]  /*09e0*/  FMUL R33, R32, R33 ;  /* 0x0000002120217220 */ /* 0x000fc60000400000 */
[----:B0-----:R-:W-:Y:S01]  /*09f0*/  FMUL R36, R35, R36 ;  /* 0x0000002423247220 */ /* 0x001fe20000400000 */
[----:B------:R-:W-:-:S04]  /*0a00*/  FMUL R34, R31, R34 ;  /* 0x000000221f227220 */ /* 0x000fc80000400000 */
[----:B--2---:R-:W-:Y:S01]  /*0a10*/  FFMA R15, R34, R15, R25 ;  /* 0x0000000f220f7223 */ /* 0x004fe20000000019 */
[----:B-----5:R-:W-:Y:S01]  /*0a20*/  FFMA R24, R33, R24, R26 ;  /* 0x0000001821187223 */ /* 0x020fe2000000001a */
[----:B------:R-:W-:Y:S01]  /*0a30*/  FADD R10, -R3, R17 ;  /* 0x00000011030a7221 */ /* 0x000fe20000000100 */
[----:B------:R-:W-:-:S03]  /*0a40*/  FADD R3, -R2, R16 ;  /* 0x0000001002037221 */ /* 0x000fc60000000100 */
[----:B------:R-:W-:-:S04]  /*0a50*/  FMUL R10, R29, R10 ;  /* 0x0000000a1d0a7220 */ /* 0x000fc80000400000 */
[----:B------:R-:W-:Y:S01]  /*0a60*/  FFMA R5, R10, R5, R7 ;  /* 0x000000050a057223 */ /* 0x000fe20000000007 */
[----:B----4-:R-:W-:Y:S01]  /*0a70*/  FADD R9, -R9, R19 ;  /* 0x0000001309097221 */ /* 0x010fe20000000100 */
[----:B------:R-:W-:-:S03]  /*0a80*/  FADD R17, -R8, R18 ;  /* 0x0000001208117221 */ /* 0x000fc60000000100 */
[----:B------:R-:W-:Y:S01]  /*0a90*/  FMUL R19, R36, R9 ;  /* 0x0000000924137220 */ /* 0x000fe20000400000 */
[----:B------:R-:W-:Y:S01]  /*0aa0*/  FMUL R9, R28, R3 ;  /* 0x000000031c097220 */ /* 0x000fe20000400000 */
[----:B------:R-:W-:Y:S01]  /*0ab0*/  FMUL R30, R30, R17 ;  /* 0x000000111e1e7220 */ /* 0x000fe20000400000 */
[----:B------:R-:W0:Y:S01]  /*0ac0*/  LDC.64 R2, c[0x0][0x210] ;  /* 0x00008400ff027b82 */ /* 0x000e220000000a00 */
[----:B------:R-:W-:Y:S01]  /*0ad0*/  FFMA R12, R19, R12, R14 ;  /* 0x0000000c130c7223 */ /* 0x000fe2000000000e */
[----:B------:R-:W-:Y:S01]  /*0ae0*/  FFMA R4, R9, R4, R6 ;  /* 0x0000000409047223 */ /* 0x000fe20000000006 */
[----:B------:R-:W-:Y:S02]  /*0af0*/  FFMA R11, R30, R11, R13 ;  /* 0x0000000b1e0b7223 */ /* 0x000fe4000000000d */
[----:B------:R-:W-:Y:S02]  /*0b00*/  FADD R5, R5, R12 ;  /* 0x0000000c05057221 */ /* 0x000fe40000000000 */
[----:B------:R-:W-:-:S02]  /*0b10*/  FADD R4, R4, R11 ;  /* 0x0000000b04047221 */ /* 0x000fc40000000000 */
[----:B------:R-:W-:Y:S02]  /*0b20*/  FADD R24, R24, R5 ;  /* 0x0000000518187221 */ /* 0x000fe40000000000 */
[----:B------:R-:W-:-:S03]  /*0b30*/  FADD R15, R15, R4 ;  /* 0x000000040f0f7221 */ /* 0x000fc60000000000 */
[C---:B------:R-:W-:Y:S01]  /*0b40*/  FSETP.GEU.AND P1, PT, R24.reuse, -R21, PT ;  /* 0x800000151800720b */ /* 0x040fe20003f2e000 */
[----:B------:R-:W-:Y:S01]  /*0b50*/  FADD R21, R24, R21 ;  /* 0x0000001518157221 */ /* 0x000fe20000000000 */
[C---:B------:R-:W-:Y:S01]  /*0b60*/  FADD R4, R15.reuse, R20 ;  /* 0x000000140f047221 */ /* 0x040fe20000000000 */
[----:B------:R-:W-:-:S03]  /*0b70*/  FSETP.GEU.AND P2, PT, R15, -R20, PT ;  /* 0x800000140f00720b */ /* 0x000fc60003f4e000 */
[----:B------:R-:W-:Y:S02]  /*0b80*/  FSEL R21, R21, RZ, P1 ;  /* 0x000000ff15157208 */ /* 0x000fe40000800000 */
[----:B------:R-:W-:Y:S01]  /*0b90*/  FSEL R20, R4, RZ, P2 ;  /* 0x000000ff04147208 */ /* 0x000fe20001000000 */
[----:B0-----:R-:W-:Y:S01]  /*0ba0*/  IMAD.WIDE R2, R0, 0x4, R2 ;  /* 0x0000000400027825 */ /* 0x001fe200078e0202 */
[----:B------:R-:W-:Y:S02]  /*0bb0*/  FSETP.GTU.AND P2, PT, R21, RZ, PT ;  /* 0x000000ff1500720b */ /* 0x000fe40003f4c000 */
[----:B------:R-:W-:Y:S02]  /*0bc0*/  FSETP.GTU.AND P3, PT, R20, RZ, PT ;  /* 0x000000ff1400720b */ /* 0x000fe40003f6c000 */
[----:B------:R-:W-:Y:S01]  /*0bd0*/  IADD3 R4, P1, R0, UR6, RZ ;  /* 0x0000000600047c10 */ /* 0x000fe2000ff3e0ff */
[----:B------:R0:W-:Y:S01]  /*0be0*/  @!P0 STG.E.64 desc[UR4][R2.64], R20 ;  /* 0x0000001402008986 */ /* 0x0001e2000c101b04 */
[----:B------:R-:W-:-:S02]  /*0bf0*/  SEL R7, RZ, 0x100, P2 ;  /* 0x00000100ff077807 */ /* 0x000fc40001000000 */
[----:B------:R-:W-:Y:S02]  /*0c00*/  SEL R6, RZ, 0x1, P3 ;  /* 0x00000001ff067807 */ /* 0x000fe40001800000 */
[----:B------:R-:W-:Y:S02]  /*0c10*/  LEA.HI.X.SX32 R5, R0, UR7, 0x1, P1 ;  /* 0x0000000700057c11 */ /* 0x000fe400088f0eff */
[----:B------:R-:W-:Y:S01]  /*0c20*/  IADD3 R7, R6, R7, RZ ;  /* 0x0000000706077210 */ /* 0x000fe20007ffe0ff */
[----:B0-----:R-:W-:Y:S06]  /*0c30*/  @P0 EXIT ;  /* 0x000000000000094d */ /* 0x001fec0003800000 */
[----:B------:R-:W-:Y:S01]  /*0c40*/  STG.E.U16 desc[UR4][R4.64], R7 ;  /* 0x0000000704007986 */ /* 0x000fe2000c101504 */
[----:B------:R-:W-:Y:S05]  /*0c50*/  EXIT ;  /* 0x000000000000794d */ /* 0x000fea0003800000 */
.L_x_0:
[----:B------:R-:W-:-:S00]  /*0c60*/  BRA `(.L_x_0) ;  /* 0xfffffffc00fc7947 */ /* 0x000fc0000383ffff */
[----:B------:R-:W-:-:S00]  /*0c70*/  NOP ;  /* 0x0000000000007918 */ /* 0x000fc00000000000 */
        /* <DEDUP_REMOVED lines=8> */
.L_x_1:


//--------------------- .nv.global.init           --------------------------
	.section	.nv.global.init,"aw",@progbits
.nv.global.init:
	.type		_$_str,@object
	.size		_$_str,(_$_str_$_2 - _$_str)
_$_str:
        /*0000*/ 	.byte	0x5f, 0x5f, 0x43, 0x55, 0x44, 0x41, 0x5f, 0x46, 0x54, 0x5a, 0x00
	.type		_$_str_$_2,@object
	.size		_$_str_$_2,(.L_1 - _$_str_$_2)
_$_str_$_2:
        /*000b*/ 	.byte	0x5f, 0x5f, 0x43, 0x55, 0x44, 0x41, 0x5f, 0x50, 0x52, 0x45, 0x43, 0x5f, 0x53, 0x51, 0x52, 0x54
        /*001b*/ 	.byte	0x00
.L_1:


//--------------------- .nv.constant0.triton_poi_fused__native_batch_norm_legit_no_training_add_relu_threshold_backward_50 --------------------------
	.section	.nv.constant0.triton_poi_fused__native_batch_norm_legit_no_training_add_relu_threshold_backward_50,"a",@progbits
	.sectionflags	@""
	.align	4
.nv.constant0.triton_poi_fused__native_batch_norm_legit_no_training_add_relu_threshold_backward_50:
	.zero		676
